//
// Generated by NVIDIA NVVM Compiler
//
// Compiler Build ID: CL-36424714
// Cuda compilation tools, release 13.0, V13.0.88
// Based on NVVM 20.0.0
//

.version 9.0
.target sm_100
.address_size 64

	// .globl	_Z10reduction1IfEvPT_S1_
.extern .shared .align 16 .b8 sdata[];

.visible .entry _Z10reduction1IfEvPT_S1_(
	.param .u64 .ptr .align 1 _Z10reduction1IfEvPT_S1__param_0,
	.param .u64 .ptr .align 1 _Z10reduction1IfEvPT_S1__param_1
)
{
	.reg .pred 	%p<5>;
	.reg .b32 	%r<16>;
	.reg .b32 	%f<8>;
	.reg .b64 	%rd<11>;

	ld.param.u64 	%rd2, [_Z10reduction1IfEvPT_S1__param_0];
	ld.param.u64 	%rd1, [_Z10reduction1IfEvPT_S1__param_1];
	cvta.to.global.u64 	%rd3, %rd2;
	mov.u32 	%r1, %tid.x;
	mov.u32 	%r2, %ctaid.x;
	mov.u32 	%r15, %ntid.x;
	mul.lo.s32 	%r7, %r15, %r2;
	shl.b32 	%r8, %r7, 1;
	add.s32 	%r9, %r8, %r1;
	mul.wide.u32 	%rd4, %r9, 4;
	add.s64 	%rd5, %rd3, %rd4;
	ld.global.nc.f32 	%f1, [%rd5];
	add.s32 	%r10, %r9, %r15;
	mul.wide.u32 	%rd6, %r10, 4;
	add.s64 	%rd7, %rd3, %rd6;
	ld.global.nc.f32 	%f2, [%rd7];
	add.f32 	%f3, %f1, %f2;
	shl.b32 	%r11, %r1, 2;
	mov.u32 	%r12, sdata;
	add.s32 	%r4, %r12, %r11;
	st.shared.f32 	[%r4], %f3;
	bar.sync 	0;
	setp.lt.u32 	%p1, %r15, 2;
	@%p1 bra 	$L__BB0_4;
$L__BB0_1:
	shr.u32 	%r6, %r15, 1;
	setp.ge.u32 	%p2, %r1, %r6;
	@%p2 bra 	$L__BB0_3;
	shl.b32 	%r13, %r6, 2;
	add.s32 	%r14, %r4, %r13;
	ld.shared.f32 	%f4, [%r14];
	ld.shared.f32 	%f5, [%r4];
	add.f32 	%f6, %f4, %f5;
	st.shared.f32 	[%r4], %f6;
$L__BB0_3:
	bar.sync 	0;
	setp.gt.u32 	%p3, %r15, 3;
	mov.u32 	%r15, %r6;
	@%p3 bra 	$L__BB0_1;
$L__BB0_4:
	setp.ne.s32 	%p4, %r1, 0;
	@%p4 bra 	$L__BB0_6;
	ld.shared.f32 	%f7, [sdata];
	cvta.to.global.u64 	%rd8, %rd1;
	mul.wide.u32 	%rd9, %r2, 4;
	add.s64 	%rd10, %rd8, %rd9;
	st.global.f32 	[%rd10], %f7;
$L__BB0_6:
	ret;

}


// ===== COMPILED SASS (sm_100) =====

	.target	sm_100

	.elftype	@"ET_EXEC"


//--------------------- .note.nv.tkinfo           --------------------------
	.section	.note.nv.tkinfo,"",@"SHT_NOTE"
	.sectionflags	@"SHF_NOTE_NV_TKINFO"
	.tkinfo
        /*0018*/ 	.word	0x00000002
        /*0030*/ 	.string	""
        /*0030*/ 	.string	"ptxas"
        /*0030*/ 	.string	"Cuda compilation tools, release 13.0, V13.0.88"
        /*0030*/ 	.string	"Build cuda_13.0.r13.0/compiler.36424714_0"
        /*0030*/ 	.string	"-arch sm_100 -m 64 "



//--------------------- .note.nv.cuinfo           --------------------------
	.section	.note.nv.cuinfo,"",@"SHT_NOTE"
	.sectionflags	@"SHF_NOTE_NV_CUINFO"
        /*0018*/ 	.short	0x0002
        /*001a*/ 	.short	0x0064
        /*001c*/ 	.short	0x0082
	.zero		2


//--------------------- .nv.info                  --------------------------
	.section	.nv.info,"",@"SHT_CUDA_INFO"
	.align	4


	//----- nvinfo : EIATTR_REGCOUNT
	.align		4
        /*0000*/ 	.byte	0x04, 0x2f
        /*0002*/ 	.short	(.L_1 - .L_0)
	.align		4
.L_0:
        /*0004*/ 	.word	index@(_Z10reduction1IfEvPT_S1_)
        /*0008*/ 	.word	0x0000000e


	//----- nvinfo : EIATTR_FRAME_SIZE
	.align		4
.L_1:
        /*000c*/ 	.byte	0x04, 0x11
        /*000e*/ 	.short	(.L_3 - .L_2)
	.align		4
.L_2:
        /*0010*/ 	.word	index@(_Z10reduction1IfEvPT_S1_)
        /*0014*/ 	.word	0x00000000


	//----- nvinfo : EIATTR_MIN_STACK_SIZE
	.align		4
.L_3:
        /*0018*/ 	.byte	0x04, 0x12
        /*001a*/ 	.short	(.L_5 - .L_4)
	.align		4
.L_4:
        /*001c*/ 	.word	index@(_Z10reduction1IfEvPT_S1_)
        /*0020*/ 	.word	0x00000000
.L_5:


//--------------------- .nv.compat                --------------------------
	.section	.nv.compat,"",@"SHT_CUDA_COMPAT_INFO"
	.align	4
        /*0000*/ 	.byte	0x02, 0x09, 0x00, 0x00, 0x02, 0x02, 0x01, 0x00, 0x02, 0x05, 0x05, 0x00, 0x03, 0x07, 0x01, 0x01
        /*0010*/ 	.byte	0x02, 0x03, 0x00, 0x00, 0x02, 0x06, 0x01, 0x00, 0x04, 0x0b, 0x08, 0x00, 0x09, 0x00, 0x00, 0x00
        /*0020*/ 	.byte	0x00, 0x00, 0x00, 0x00


//--------------------- .nv.info._Z10reduction1IfEvPT_S1_ --------------------------
	.section	.nv.info._Z10reduction1IfEvPT_S1_,"",@"SHT_CUDA_INFO"
	.sectionflags	@""
	.align	4


	//----- nvinfo : EIATTR_CUDA_API_VERSION
	.align		4
        /*0000*/ 	.byte	0x04, 0x37
        /*0002*/ 	.short	(.L_7 - .L_6)
.L_6:
        /*0004*/ 	.word	0x00000082


	//----- nvinfo : EIATTR_KPARAM_INFO
	.align		4
.L_7:
        /*0008*/ 	.byte	0x04, 0x17
        /*000a*/ 	.short	(.L_9 - .L_8)
.L_8:
        /*000c*/ 	.word	0x00000000
        /*0010*/ 	.short	0x0001
        /*0012*/ 	.short	0x0008
        /*0014*/ 	.byte	0x00, 0xf5, 0x21, 0x00


	//----- nvinfo : EIATTR_KPARAM_INFO
	.align		4
.L_9:
        /*0018*/ 	.byte	0x04, 0x17
        /*001a*/ 	.short	(.L_11 - .L_10)
.L_10:
        /*001c*/ 	.word	0x00000000
        /*0020*/ 	.short	0x0000
        /*0022*/ 	.short	0x0000
        /*0024*/ 	.byte	0x00, 0xf5, 0x21, 0x00


	//----- nvinfo : EIATTR_SPARSE_MMA_MASK
	.align		4
.L_11:
        /*0028*/ 	.byte	0x03, 0x50
        /*002a*/ 	.short	0x0000


	//----- nvinfo : EIATTR_MAXREG_COUNT
	.align		4
        /*002c*/ 	.byte	0x03, 0x1b
        /*002e*/ 	.short	0x00ff


	//----- nvinfo : EIATTR_NUM_BARRIERS
	.align		4
        /*0030*/ 	.byte	0x02, 0x4c
        /*0032*/ 	.byte	0x01
	.zero		1


	//----- nvinfo : EIATTR_MERCURY_ISA_VERSION
	.align		4
        /*0034*/ 	.byte	0x03, 0x5f
        /*0036*/ 	.short	0x0101


	//----- nvinfo : EIATTR_VRC_CTA_INIT_COUNT
	.align		4
        /*0038*/ 	.byte	0x02, 0x4a
	.zero		1
	.zero		1


	//----- nvinfo : EIATTR_EXIT_INSTR_OFFSETS
	.align		4
        /*003c*/ 	.byte	0x04, 0x1c
        /*003e*/ 	.short	(.L_13 - .L_12)


	//   ....[0]....
.L_12:
        /*0040*/ 	.word	0x00000230


	//   ....[1]....
        /*0044*/ 	.word	0x000002b0


	//----- nvinfo : EIATTR_CBANK_PARAM_SIZE
	.align		4
.L_13:
        /*0048*/ 	.byte	0x03, 0x19
        /*004a*/ 	.short	0x0010


	//----- nvinfo : EIATTR_PARAM_CBANK
	.align		4
        /*004c*/ 	.byte	0x04, 0x0a
        /*004e*/ 	.short	(.L_15 - .L_14)
	.align		4
.L_14:
        /*0050*/ 	.word	index@(.nv.constant0._Z10reduction1IfEvPT_S1_)
        /*0054*/ 	.short	0x0380
        /*0056*/ 	.short	0x0010


	//----- nvinfo : EIATTR_SW_WAR
	.align		4
.L_15:
        /*0058*/ 	.byte	0x04, 0x36
        /*005a*/ 	.short	(.L_17 - .L_16)
.L_16:
        /*005c*/ 	.word	0x00000008
.L_17:


//--------------------- .nv.callgraph             --------------------------
	.section	.nv.callgraph,"",@"SHT_CUDA_CALLGRAPH"
	.align	4
	.sectionentsize	8
	.align		4
        /*0000*/ 	.word	0x00000000
	.align		4
        /*0004*/ 	.word	0xffffffff
	.align		4
        /*0008*/ 	.word	0x00000000
	.align		4
        /*000c*/ 	.word	0xfffffffe
	.align		4
        /*0010*/ 	.word	0x00000000
	.align		4
        /*0014*/ 	.word	0xfffffffd
	.align		4
        /*0018*/ 	.word	0x00000000
	.align		4
        /*001c*/ 	.word	0xfffffffc


//--------------------- .text._Z10reduction1IfEvPT_S1_ --------------------------
	.section	.text._Z10reduction1IfEvPT_S1_,"ax",@progbits
	.align	128
        .global         _Z10reduction1IfEvPT_S1_
        .type           _Z10reduction1IfEvPT_S1_,@function
        .size           _Z10reduction1IfEvPT_S1_,(.L_x_3 - _Z10reduction1IfEvPT_S1_)
        .other          _Z10reduction1IfEvPT_S1_,@"STO_CUDA_ENTRY STV_DEFAULT"
_Z10reduction1IfEvPT_S1_:
.text._Z10reduction1IfEvPT_S1_:
[----:B------:R-:W-:Y:S01]  /*0000*/  LDC R1, c[0x0][0x37c] ;  /* 0x0000df00ff017b82 */ /* 0x000fe20000000800 */
[----:B------:R-:W0:Y:S01]  /*0010*/  S2R R11, SR_CTAID.X ;  /* 0x00000000000b7919 */ /* 0x000e220000002500 */
[----:B------:R-:W0:Y:S06]  /*0020*/  LDCU UR8, c[0x0][0x360] ;  /* 0x00006c00ff0877ac */ /* 0x000e2c0008000800 */
[----:B------:R-:W1:Y:S01]  /*0030*/  LDC.64 R4, c[0x0][0x380] ;  /* 0x0000e000ff047b82 */ /* 0x000e620000000a00 */
[----:B------:R-:W2:Y:S01]  /*0040*/  S2R R9, SR_TID.X ;  /* 0x0000000000097919 */ /* 0x000ea20000002100 */
[----:B------:R-:W3:Y:S01]  /*0050*/  LDCU.64 UR6, c[0x0][0x358] ;  /* 0x00006b00ff0677ac */ /* 0x000ee20008000a00 */
[----:B0-----:R-:W-:-:S05]  /*0060*/  IMAD R0, R11, UR8, RZ ;  /* 0x000000080b007c24 */ /* 0x001fca000f8e02ff */
[----:B--2---:R-:W-:-:S04]  /*0070*/  LEA R3, R0, R9, 0x1 ;  /* 0x0000000900037211 */ /* 0x004fc800078e08ff */
[C---:B------:R-:W-:Y:S01]  /*0080*/  IADD3 R7, PT, PT, R3.reuse, UR8, RZ ;  /* 0x0000000803077c10 */ /* 0x040fe2000fffe0ff */
[----:B-1----:R-:W-:-:S04]  /*0090*/  IMAD.WIDE.U32 R2, R3, 0x4, R4 ;  /* 0x0000000403027825 */ /* 0x002fc800078e0004 */
[----:B------:R-:W-:Y:S02]  /*00a0*/  IMAD.WIDE.U32 R4, R7, 0x4, R4 ;  /* 0x0000000407047825 */ /* 0x000fe400078e0004 */
[----:B---3--:R-:W2:Y:S04]  /*00b0*/  LDG.E.CONSTANT R2, desc[UR6][R2.64] ;  /* 0x0000000602027981 */ /* 0x008ea8000c1e9900 */
[----:B------:R-:W2:Y:S01]  /*00c0*/  LDG.E.CONSTANT R5, desc[UR6][R4.64] ;  /* 0x0000000604057981 */ /* 0x000ea2000c1e9900 */
[----:B------:R-:W0:Y:S01]  /*00d0*/  S2UR UR5, SR_CgaCtaId ;  /* 0x00000000000579c3 */ /* 0x000e220000008800 */
[----:B------:R-:W-:Y:S01]  /*00e0*/  UMOV UR4, 0x400 ;  /* 0x0000040000047882 */ /* 0x000fe20000000000 */
[----:B------:R-:W-:Y:S01]  /*00f0*/  UISETP.GE.U32.AND UP0, UPT, UR8, 0x2, UPT ;  /* 0x000000020800788c */ /* 0x000fe2000bf06070 */
[----:B------:R-:W-:Y:S01]  /*0100*/  ISETP.NE.AND P0, PT, R9, RZ, PT ;  /* 0x000000ff0900720c */ /* 0x000fe20003f05270 */
[----:B0-----:R-:W-:-:S06]  /*0110*/  ULEA UR4, UR5, UR4, 0x18 ;  /* 0x0000000405047291 */ /* 0x001fcc000f8ec0ff */
[----:B------:R-:W-:Y:S01]  /*0120*/  LEA R7, R9, UR4, 0x2 ;  /* 0x0000000409077c11 */ /* 0x000fe2000f8e10ff */
[----:B--2---:R-:W-:-:S05]  /*0130*/  FADD R0, R2, R5 ;  /* 0x0000000502007221 */ /* 0x004fca0000000000 */
[----:B------:R0:W-:Y:S01]  /*0140*/  STS [R7], R0 ;  /* 0x0000000007007388 */ /* 0x0001e20000000800 */
[----:B------:R-:W-:Y:S06]  /*0150*/  BAR.SYNC.DEFER_BLOCKING 0x0 ;  /* 0x0000000000007b1d */ /* 0x000fec0000010000 */
[----:B------:R-:W-:Y:S05]  /*0160*/  BRA.U !UP0, `(.L_x_0) ;  /* 0x0000000108307547 */ /* 0x000fea000b800000 */
[----:B0-----:R-:W-:-:S07]  /*0170*/  IMAD.U32 R0, RZ, RZ, UR8 ;  /* 0x00000008ff007e24 */ /* 0x001fce000f8e00ff */
.L_x_1:
[----:B------:R-:W-:-:S04]  /*0180*/  SHF.R.U32.HI R6, RZ, 0x1, R0 ;  /* 0x00000001ff067819 */ /* 0x000fc80000011600 */
[----:B------:R-:W-:-:S13]  /*0190*/  ISETP.GE.U32.AND P1, PT, R9, R6, PT ;  /* 0x000000060900720c */ /* 0x000fda0003f26070 */
[----:B------:R-:W-:Y:S01]  /*01a0*/  @!P1 LEA R2, R6, R7, 0x2 ;  /* 0x0000000706029211 */ /* 0x000fe200078e10ff */
[----:B------:R-:W-:Y:S05]  /*01b0*/  @!P1 LDS R3, [R7] ;  /* 0x0000000007039984 */ /* 0x000fea0000000800 */
[----:B------:R-:W0:Y:S02]  /*01c0*/  @!P1 LDS R2, [R2] ;  /* 0x0000000002029984 */ /* 0x000e240000000800 */
[----:B0-----:R-:W-:-:S05]  /*01d0*/  @!P1 FADD R4, R2, R3 ;  /* 0x0000000302049221 */ /* 0x001fca0000000000 */
[----:B------:R1:W-:Y:S01]  /*01e0*/  @!P1 STS [R7], R4 ;  /* 0x0000000407009388 */ /* 0x0003e20000000800 */
[----:B------:R-:W-:Y:S01]  /*01f0*/  BAR.SYNC.DEFER_BLOCKING 0x0 ;  /* 0x0000000000007b1d */ /* 0x000fe20000010000 */
[----:B------:R-:W-:Y:S01]  /*0200*/  ISETP.GT.U32.AND P1, PT, R0, 0x3, PT ;  /* 0x000000030000780c */ /* 0x000fe20003f24070 */
[----:B------:R-:W-:-:S12]  /*0210*/  IMAD.MOV.U32 R0, RZ, RZ, R6 ;  /* 0x000000ffff007224 */ /* 0x000fd800078e0006 */
[----:B-1----:R-:W-:Y:S05]  /*0220*/  @P1 BRA `(.L_x_1) ;  /* 0xfffffffc00d41947 */ /* 0x002fea000383ffff */
.L_x_0:
[----:B------:R-:W-:Y:S05]  /*0230*/  @P0 EXIT ;  /* 0x000000000000094d */ /* 0x000fea0003800000 */
[----:B------:R-:W1:Y:S01]  /*0240*/  S2UR UR5, SR_CgaCtaId ;  /* 0x00000000000579c3 */ /* 0x000e620000008800 */
[----:B------:R-:W-:-:S07]  /*0250*/  UMOV UR4, 0x400 ;  /* 0x0000040000047882 */ /* 0x000fce0000000000 */
[----:B------:R-:W2:Y:S01]  /*0260*/  LDC.64 R2, c[0x0][0x388] ;  /* 0x0000e200ff027b82 */ /* 0x000ea20000000a00 */
[----:B-1----:R-:W-:Y:S01]  /*0270*/  ULEA UR4, UR5, UR4, 0x18 ;  /* 0x0000000405047291 */ /* 0x002fe2000f8ec0ff */
[----:B--2---:R-:W-:-:S08]  /*0280*/  IMAD.WIDE.U32 R2, R11, 0x4, R2 ;  /* 0x000000040b027825 */ /* 0x004fd000078e0002 */
[----:B------:R-:W1:Y:S04]  /*0290*/  LDS R5, [UR4] ;  /* 0x00000004ff057984 */ /* 0x000e680008000800 */
[----:B-1----:R-:W-:Y:S01]  /*02a0*/  STG.E desc[UR6][R2.64], R5 ;  /* 0x0000000502007986 */ /* 0x002fe2000c101906 */
[----:B------:R-:W-:Y:S05]  /*02b0*/  EXIT ;  /* 0x000000000000794d */ /* 0x000fea0003800000 */
.L_x_2:
[----:B------:R-:W-:-:S00]  /*02c0*/  BRA `(.L_x_2) ;  /* 0xfffffffc00fc7947 */ /* 0x000fc0000383ffff */
[----:B------:R-:W-:-:S00]  /*02d0*/  NOP ;  /* 0x0000000000007918 */ /* 0x000fc00000000000 */
        /* <DEDUP_REMOVED lines=10> */
.L_x_3:


//--------------------- .nv.shared._Z10reduction1IfEvPT_S1_ --------------------------
	.section	.nv.shared._Z10reduction1IfEvPT_S1_,"aw",@nobits
	.sectionflags	@""
	.align	16
	.zero		1024


//--------------------- .nv.shared.reserved.0     --------------------------
	.section	.nv.shared.reserved.0,"aw",@nobits
	.weak		__nv_reservedSMEM_offset_0_alias
	.size		__nv_reservedSMEM_offset_0_alias, 0, 64
	.other		__nv_reservedSMEM_offset_0_alias,@"STO_CUDA_RESERVED_SHARED STV_DEFAULT"
__nv_reservedSMEM_offset_0_alias:
	.zero		0
	.zero		64


//--------------------- .nv.constant0._Z10reduction1IfEvPT_S1_ --------------------------
	.section	.nv.constant0._Z10reduction1IfEvPT_S1_,"a",@progbits
	.sectionflags	@""
	.align	4
.nv.constant0._Z10reduction1IfEvPT_S1_:
	.zero		912


//--------------------- SYMBOLS --------------------------

	.type		.nv.reservedSmem.offset0,@object
	.size		.nv.reservedSmem.offset0,0x4
	.type		.nv.reservedSmem.cap,@object
	.size		.nv.reservedSmem.cap,0x4
